//
// Generated by NVIDIA NVVM Compiler
//
// Compiler Build ID: CL-36424714
// Cuda compilation tools, release 13.0, V13.0.88
// Based on NVVM 20.0.0
//

.version 9.0
.target sm_100
.address_size 64

	// .globl	_Z7picountPji
.global .align 4 .b8 precalc_xorwow_matrix[102400];
.global .align 4 .b8 precalc_xorwow_offset_matrix[102400];
.global .align 4 .b8 mrg32k3aM1[2304];
.global .align 4 .b8 mrg32k3aM2[2304];
.global .align 4 .b8 mrg32k3aM1SubSeq[2016];
.global .align 4 .b8 mrg32k3aM2SubSeq[2016];
.global .align 4 .b8 mrg32k3aM1Seq[2304];
.global .align 4 .b8 mrg32k3aM2Seq[2304];
.const .align 8 .b8 __cr_lgamma_table[72];

.visible .entry _Z7picountPji(
	.param .u64 .ptr .align 1 _Z7picountPji_param_0,
	.param .u32 _Z7picountPji_param_1
)
{
	.reg .pred 	%p<6>;
	.reg .b32 	%r<182>;
	.reg .b32 	%f<31>;
	.reg .b64 	%rd<4>;

	ld.param.u64 	%rd1, [_Z7picountPji_param_0];
	ld.param.u32 	%r52, [_Z7picountPji_param_1];
	// begin inline asm
	mov.u64 	%rd2, %clock64;
	// end inline asm
	cvt.u32.u64 	%r54, %rd2;
	xor.b32  	%r55, %r54, -1429050551;
	mul.lo.s32 	%r1, %r55, 1099087573;
	{ .reg .b32 tmp; mov.b64 {tmp, %r56}, %rd2; }
	xor.b32  	%r2, %r56, -136515619;
	setp.lt.s32 	%p1, %r52, 1;
	mov.b32 	%r181, 0;
	@%p1 bra 	$L__BB0_7;
	mul.lo.s32 	%r59, %r2, -1703105765;
	add.s32 	%r172, %r1, 5783321;
	xor.b32  	%r171, %r59, 88675123;
	add.s32 	%r170, %r59, 521288629;
	xor.b32  	%r169, %r1, 362436069;
	add.s32 	%r168, %r1, 123456789;
	and.b32  	%r8, %r52, 3;
	setp.lt.u32 	%p2, %r52, 4;
	add.s32 	%r60, %r1, %r59;
	add.s32 	%r167, %r60, 6615241;
	mov.b32 	%r181, 0;
	@%p2 bra 	$L__BB0_4;
	mul.lo.s32 	%r62, %r2, 1703105765;
	sub.s32 	%r63, %r1, %r62;
	add.s32 	%r158, %r63, 9514737;
	and.b32  	%r64, %r52, 2147483644;
	neg.s32 	%r157, %r64;
	mov.b32 	%r181, 0;
$L__BB0_3:
	mov.u32 	%r167, %r158;
	shr.u32 	%r65, %r168, 2;
	xor.b32  	%r66, %r65, %r168;
	shl.b32 	%r67, %r172, 4;
	shl.b32 	%r68, %r66, 1;
	xor.b32  	%r69, %r67, %r68;
	xor.b32  	%r70, %r69, %r172;
	xor.b32  	%r71, %r70, %r66;
	add.s32 	%r72, %r167, -2899496;
	add.s32 	%r73, %r72, %r71;
	add.s32 	%r74, %r73, 362437;
	cvt.rn.f32.u32 	%f1, %r74;
	fma.rn.f32 	%f2, %f1, 0f2F800000, 0f2F000000;
	shr.u32 	%r75, %r169, 2;
	xor.b32  	%r76, %r75, %r169;
	shl.b32 	%r77, %r71, 4;
	shl.b32 	%r78, %r76, 1;
	xor.b32  	%r79, %r78, %r77;
	xor.b32  	%r80, %r79, %r76;
	xor.b32  	%r81, %r80, %r71;
	add.s32 	%r82, %r72, %r81;
	add.s32 	%r83, %r82, 724874;
	cvt.rn.f32.u32 	%f3, %r83;
	fma.rn.f32 	%f4, %f3, 0f2F800000, 0f2F000000;
	mul.f32 	%f5, %f4, %f4;
	fma.rn.f32 	%f6, %f2, %f2, %f5;
	cvt.rzi.s32.f32 	%r84, %f6;
	shr.u32 	%r85, %r170, 2;
	xor.b32  	%r86, %r85, %r170;
	shl.b32 	%r87, %r81, 4;
	shl.b32 	%r88, %r86, 1;
	xor.b32  	%r89, %r87, %r88;
	xor.b32  	%r90, %r89, %r81;
	xor.b32  	%r91, %r90, %r86;
	add.s32 	%r92, %r72, %r91;
	add.s32 	%r93, %r92, 1087311;
	cvt.rn.f32.u32 	%f7, %r93;
	fma.rn.f32 	%f8, %f7, 0f2F800000, 0f2F000000;
	shr.u32 	%r94, %r171, 2;
	xor.b32  	%r95, %r94, %r171;
	shl.b32 	%r96, %r91, 4;
	shl.b32 	%r97, %r95, 1;
	xor.b32  	%r98, %r97, %r96;
	xor.b32  	%r99, %r98, %r95;
	xor.b32  	%r168, %r99, %r91;
	add.s32 	%r100, %r72, %r168;
	add.s32 	%r101, %r100, 1449748;
	cvt.rn.f32.u32 	%f9, %r101;
	fma.rn.f32 	%f10, %f9, 0f2F800000, 0f2F000000;
	mul.f32 	%f11, %f10, %f10;
	fma.rn.f32 	%f12, %f8, %f8, %f11;
	cvt.rzi.s32.f32 	%r102, %f12;
	add.s32 	%r103, %r84, %r102;
	shr.u32 	%r104, %r172, 2;
	xor.b32  	%r105, %r104, %r172;
	shl.b32 	%r106, %r168, 4;
	shl.b32 	%r107, %r105, 1;
	xor.b32  	%r108, %r106, %r107;
	xor.b32  	%r109, %r108, %r168;
	xor.b32  	%r169, %r109, %r105;
	add.s32 	%r110, %r72, %r169;
	add.s32 	%r111, %r110, 1812185;
	cvt.rn.f32.u32 	%f13, %r111;
	fma.rn.f32 	%f14, %f13, 0f2F800000, 0f2F000000;
	shr.u32 	%r112, %r71, 2;
	xor.b32  	%r113, %r112, %r71;
	shl.b32 	%r114, %r169, 4;
	shl.b32 	%r115, %r113, 1;
	xor.b32  	%r116, %r115, %r114;
	xor.b32  	%r117, %r116, %r113;
	xor.b32  	%r170, %r117, %r169;
	add.s32 	%r118, %r72, %r170;
	add.s32 	%r119, %r118, 2174622;
	cvt.rn.f32.u32 	%f15, %r119;
	fma.rn.f32 	%f16, %f15, 0f2F800000, 0f2F000000;
	mul.f32 	%f17, %f16, %f16;
	fma.rn.f32 	%f18, %f14, %f14, %f17;
	cvt.rzi.s32.f32 	%r120, %f18;
	add.s32 	%r121, %r103, %r120;
	shr.u32 	%r122, %r81, 2;
	xor.b32  	%r123, %r122, %r81;
	shl.b32 	%r124, %r170, 4;
	shl.b32 	%r125, %r123, 1;
	xor.b32  	%r126, %r124, %r125;
	xor.b32  	%r127, %r126, %r170;
	xor.b32  	%r171, %r127, %r123;
	add.s32 	%r128, %r72, %r171;
	add.s32 	%r129, %r128, 2537059;
	cvt.rn.f32.u32 	%f19, %r129;
	fma.rn.f32 	%f20, %f19, 0f2F800000, 0f2F000000;
	shr.u32 	%r130, %r91, 2;
	xor.b32  	%r131, %r130, %r91;
	shl.b32 	%r132, %r171, 4;
	shl.b32 	%r133, %r131, 1;
	xor.b32  	%r134, %r133, %r132;
	xor.b32  	%r135, %r134, %r131;
	xor.b32  	%r172, %r135, %r171;
	add.s32 	%r136, %r172, %r167;
	cvt.rn.f32.u32 	%f21, %r136;
	fma.rn.f32 	%f22, %f21, 0f2F800000, 0f2F000000;
	mul.f32 	%f23, %f22, %f22;
	fma.rn.f32 	%f24, %f20, %f20, %f23;
	cvt.rzi.s32.f32 	%r137, %f24;
	add.s32 	%r138, %r121, %r137;
	sub.s32 	%r139, %r181, %r138;
	add.s32 	%r181, %r139, 4;
	add.s32 	%r158, %r167, 2899496;
	add.s32 	%r157, %r157, 4;
	setp.ne.s32 	%p3, %r157, 0;
	@%p3 bra 	$L__BB0_3;
$L__BB0_4:
	setp.eq.s32 	%p4, %r8, 0;
	@%p4 bra 	$L__BB0_7;
	add.s32 	%r174, %r167, 724874;
	neg.s32 	%r173, %r8;
$L__BB0_6:
	.pragma "nounroll";
	mov.u32 	%r43, %r170;
	mov.u32 	%r170, %r172;
	mov.u32 	%r44, %r171;
	shr.u32 	%r140, %r168, 2;
	xor.b32  	%r141, %r140, %r168;
	shl.b32 	%r142, %r170, 4;
	shl.b32 	%r143, %r141, 1;
	xor.b32  	%r144, %r142, %r143;
	xor.b32  	%r145, %r144, %r170;
	xor.b32  	%r171, %r145, %r141;
	add.s32 	%r146, %r174, %r171;
	add.s32 	%r147, %r146, -362437;
	cvt.rn.f32.u32 	%f25, %r147;
	fma.rn.f32 	%f26, %f25, 0f2F800000, 0f2F000000;
	shr.u32 	%r148, %r169, 2;
	xor.b32  	%r149, %r148, %r169;
	shl.b32 	%r150, %r171, 4;
	shl.b32 	%r151, %r149, 1;
	xor.b32  	%r152, %r151, %r150;
	xor.b32  	%r153, %r152, %r149;
	xor.b32  	%r172, %r153, %r171;
	add.s32 	%r154, %r174, %r172;
	cvt.rn.f32.u32 	%f27, %r154;
	fma.rn.f32 	%f28, %f27, 0f2F800000, 0f2F000000;
	mul.f32 	%f29, %f28, %f28;
	fma.rn.f32 	%f30, %f26, %f26, %f29;
	cvt.rzi.s32.f32 	%r155, %f30;
	sub.s32 	%r156, %r181, %r155;
	add.s32 	%r181, %r156, 1;
	add.s32 	%r174, %r174, 724874;
	add.s32 	%r173, %r173, 1;
	setp.ne.s32 	%p5, %r173, 0;
	mov.u32 	%r169, %r44;
	mov.u32 	%r168, %r43;
	@%p5 bra 	$L__BB0_6;
$L__BB0_7:
	cvta.to.global.u64 	%rd3, %rd1;
	st.global.u32 	[%rd3], %r181;
	ret;

}


// ===== COMPILED SASS (sm_100) =====

	.target	sm_100

	.elftype	@"ET_EXEC"


//--------------------- .note.nv.tkinfo           --------------------------
	.section	.note.nv.tkinfo,"",@"SHT_NOTE"
	.sectionflags	@"SHF_NOTE_NV_TKINFO"
	.tkinfo
        /*0018*/ 	.word	0x00000002
        /*0030*/ 	.string	""
        /*0030*/ 	.string	"ptxas"
        /*0030*/ 	.string	"Cuda compilation tools, release 13.0, V13.0.88"
        /*0030*/ 	.string	"Build cuda_13.0.r13.0/compiler.36424714_0"
        /*0030*/ 	.string	"-arch sm_100 -m 64 "



//--------------------- .note.nv.cuinfo           --------------------------
	.section	.note.nv.cuinfo,"",@"SHT_NOTE"
	.sectionflags	@"SHF_NOTE_NV_CUINFO"
        /*0018*/ 	.short	0x0002
        /*001a*/ 	.short	0x0064
        /*001c*/ 	.short	0x0082
	.zero		2


//--------------------- .nv.info                  --------------------------
	.section	.nv.info,"",@"SHT_CUDA_INFO"
	.align	4


	//----- nvinfo : EIATTR_REGCOUNT
	.align		4
        /*0000*/ 	.byte	0x04, 0x2f
        /*0002*/ 	.short	(.L_10 - .L_9)
	.align		4
.L_9:
        /*0004*/ 	.word	index@(_Z7picountPji)
        /*0008*/ 	.word	0x00000015


	//----- nvinfo : EIATTR_FRAME_SIZE
	.align		4
.L_10:
        /*000c*/ 	.byte	0x04, 0x11
        /*000e*/ 	.short	(.L_12 - .L_11)
	.align		4
.L_11:
        /*0010*/ 	.word	index@(_Z7picountPji)
        /*0014*/ 	.word	0x00000000


	//----- nvinfo : EIATTR_MIN_STACK_SIZE
	.align		4
.L_12:
        /*0018*/ 	.byte	0x04, 0x12
        /*001a*/ 	.short	(.L_14 - .L_13)
	.align		4
.L_13:
        /*001c*/ 	.word	index@(_Z7picountPji)
        /*0020*/ 	.word	0x00000000
.L_14:


//--------------------- .nv.compat                --------------------------
	.section	.nv.compat,"",@"SHT_CUDA_COMPAT_INFO"
	.align	4
        /*0000*/ 	.byte	0x02, 0x09, 0x00, 0x00, 0x02, 0x02, 0x01, 0x00, 0x02, 0x05, 0x05, 0x00, 0x03, 0x07, 0x01, 0x01
        /*0010*/ 	.byte	0x02, 0x03, 0x00, 0x00, 0x02, 0x06, 0x01, 0x00, 0x04, 0x0b, 0x08, 0x00, 0x09, 0x00, 0x00, 0x00
        /*0020*/ 	.byte	0x00, 0x00, 0x00, 0x00


//--------------------- .nv.info._Z7picountPji    --------------------------
	.section	.nv.info._Z7picountPji,"",@"SHT_CUDA_INFO"
	.sectionflags	@""
	.align	4


	//----- nvinfo : EIATTR_CUDA_API_VERSION
	.align		4
        /*0000*/ 	.byte	0x04, 0x37
        /*0002*/ 	.short	(.L_16 - .L_15)
.L_15:
        /*0004*/ 	.word	0x00000082


	//----- nvinfo : EIATTR_KPARAM_INFO
	.align		4
.L_16:
        /*0008*/ 	.byte	0x04, 0x17
        /*000a*/ 	.short	(.L_18 - .L_17)
.L_17:
        /*000c*/ 	.word	0x00000000
        /*0010*/ 	.short	0x0001
        /*0012*/ 	.short	0x0008
        /*0014*/ 	.byte	0x00, 0xf0, 0x11, 0x00


	//----- nvinfo : EIATTR_KPARAM_INFO
	.align		4
.L_18:
        /*0018*/ 	.byte	0x04, 0x17
        /*001a*/ 	.short	(.L_20 - .L_19)
.L_19:
        /*001c*/ 	.word	0x00000000
        /*0020*/ 	.short	0x0000
        /*0022*/ 	.short	0x0000
        /*0024*/ 	.byte	0x00, 0xf5, 0x21, 0x00


	//----- nvinfo : EIATTR_SPARSE_MMA_MASK
	.align		4
.L_20:
        /*0028*/ 	.byte	0x03, 0x50
        /*002a*/ 	.short	0x0000


	//----- nvinfo : EIATTR_MAXREG_COUNT
	.align		4
        /*002c*/ 	.byte	0x03, 0x1b
        /*002e*/ 	.short	0x00ff


	//----- nvinfo : EIATTR_MERCURY_ISA_VERSION
	.align		4
        /*0030*/ 	.byte	0x03, 0x5f
        /*0032*/ 	.short	0x0101


	//----- nvinfo : EIATTR_VRC_CTA_INIT_COUNT
	.align		4
        /*0034*/ 	.byte	0x02, 0x4a
	.zero		1
	.zero		1


	//----- nvinfo : EIATTR_EXIT_INSTR_OFFSETS
	.align		4
        /*0038*/ 	.byte	0x04, 0x1c
        /*003a*/ 	.short	(.L_22 - .L_21)


	//   ....[0]....
.L_21:
        /*003c*/ 	.word	0x00000a00


	//----- nvinfo : EIATTR_CBANK_PARAM_SIZE
	.align		4
.L_22:
        /*0040*/ 	.byte	0x03, 0x19
        /*0042*/ 	.short	0x000c


	//----- nvinfo : EIATTR_PARAM_CBANK
	.align		4
        /*0044*/ 	.byte	0x04, 0x0a
        /*0046*/ 	.short	(.L_24 - .L_23)
	.align		4
.L_23:
        /*0048*/ 	.word	index@(.nv.constant0._Z7picountPji)
        /*004c*/ 	.short	0x0380
        /*004e*/ 	.short	0x000c


	//----- nvinfo : EIATTR_SW_WAR
	.align		4
.L_24:
        /*0050*/ 	.byte	0x04, 0x36
        /*0052*/ 	.short	(.L_26 - .L_25)
.L_25:
        /*0054*/ 	.word	0x00000008
.L_26:


//--------------------- .nv.callgraph             --------------------------
	.section	.nv.callgraph,"",@"SHT_CUDA_CALLGRAPH"
	.align	4
	.sectionentsize	8
	.align		4
        /*0000*/ 	.word	0x00000000
	.align		4
        /*0004*/ 	.word	0xffffffff
	.align		4
        /*0008*/ 	.word	0x00000000
	.align		4
        /*000c*/ 	.word	0xfffffffe
	.align		4
        /*0010*/ 	.word	0x00000000
	.align		4
        /*0014*/ 	.word	0xfffffffd
	.align		4
        /*0018*/ 	.word	0x00000000
	.align		4
        /*001c*/ 	.word	0xfffffffc


//--------------------- .nv.constant4             --------------------------
	.section	.nv.constant4,"a",@progbits
	.align	8
	.align		8
.nv.constant4:
        /*0000*/ 	.dword	precalc_xorwow_matrix
	.align		8
        /*0008*/ 	.dword	precalc_xorwow_offset_matrix
	.align		8
        /*0010*/ 	.dword	mrg32k3aM1
	.align		8
        /*0018*/ 	.dword	mrg32k3aM2
	.align		8
        /*0020*/ 	.dword	mrg32k3aM1SubSeq
	.align		8
        /*0028*/ 	.dword	mrg32k3aM2SubSeq
	.align		8
        /*0030*/ 	.dword	mrg32k3aM1Seq
	.align		8
        /*0038*/ 	.dword	mrg32k3aM2Seq


//--------------------- .nv.constant3             --------------------------
	.section	.nv.constant3,"a",@progbits
	.align	8
.nv.constant3:
	.type		__cr_lgamma_table,@object
	.size		__cr_lgamma_table,(.L_8 - __cr_lgamma_table)
__cr_lgamma_table:
        /*0000*/ 	.byte	0x00, 0x00, 0x00, 0x00, 0x00, 0x00, 0x00, 0x00, 0x00, 0x00, 0x00, 0x00, 0x00, 0x00, 0x00, 0x00
        /*0010*/ 	.byte	0xef, 0x39, 0xfa, 0xfe, 0x42, 0x2e, 0xe6, 0x3f, 0x02, 0x20, 0x2a, 0xfa, 0x0b, 0xab, 0xfc, 0x3f
        /*0020*/ 	.byte	0xf9, 0x2c, 0x92, 0x7c, 0xa7, 0x6c, 0x09, 0x40, 0xc9, 0x79, 0x44, 0x3c, 0x64, 0x26, 0x13, 0x40
        /*0030*/ 	.byte	0xca, 0x01, 0xcf, 0x3a, 0x27, 0x51, 0x1a, 0x40, 0x30, 0xcc, 0x2d, 0xf3, 0xe1, 0x0c, 0x21, 0x40
        /*0040*/ 	.byte	0x0d, 0xb7, 0xfc, 0x82, 0x8e, 0x35, 0x25, 0x40
.L_8:


//--------------------- .text._Z7picountPji       --------------------------
	.section	.text._Z7picountPji,"ax",@progbits
	.align	128
        .global         _Z7picountPji
        .type           _Z7picountPji,@function
        .size           _Z7picountPji,(.L_x_5 - _Z7picountPji)
        .other          _Z7picountPji,@"STO_CUDA_ENTRY STV_DEFAULT"
_Z7picountPji:
.text._Z7picountPji:
[----:B------:R-:W-:Y:S01]  /*0000*/  LDC R1, c[0x0][0x37c] ;  /* 0x0000df00ff017b82 */ /* 0x000fe20000000800 */
[----:B------:R-:W0:Y:S01]  /*0010*/  LDCU.64 UR6, c[0x0][0x358] ;  /* 0x00006b00ff0677ac */ /* 0x000e220008000a00 */
[----:B------:R-:W-:Y:S01]  /*0020*/  NOP ;  /* 0x0000000000007918 */ /* 0x000fe20000000000 */
[----:B------:R-:W-:Y:S01]  /*0030*/  CS2R R2, SR_CLOCKLO ;  /* 0x0000000000027805 */ /* 0x000fe20000015000 */
[----:B------:R-:W1:Y:S01]  /*0040*/  LDCU UR5, c[0x0][0x388] ;  /* 0x00007100ff0577ac */ /* 0x000e620008000800 */
[----:B------:R-:W-:Y:S01]  /*0050*/  IMAD.MOV.U32 R0, RZ, RZ, RZ ;  /* 0x000000ffff007224 */ /* 0x000fe200078e00ff */
[----:B-1----:R-:W-:-:S09]  /*0060*/  UISETP.GE.AND UP0, UPT, UR5, 0x1, UPT ;  /* 0x000000010500788c */ /* 0x002fd2000bf06270 */
[----:B0-----:R-:W-:Y:S05]  /*0070*/  BRA.U !UP0, `(.L_x_0) ;  /* 0x0000000908587547 */ /* 0x001fea000b800000 */
[----:B------:R-:W-:Y:S01]  /*0080*/  LOP3.LUT R0, R3, 0xf7dcefdd, RZ, 0x3c, !PT ;  /* 0xf7dcefdd03007812 */ /* 0x000fe200078e3cff */
[----:B------:R-:W-:Y:S01]  /*0090*/  UISETP.GE.U32.AND UP0, UPT, UR5, 0x4, UPT ;  /* 0x000000040500788c */ /* 0x000fe2000bf06070 */
[----:B------:R-:W-:Y:S01]  /*00a0*/  LOP3.LUT R2, R2, 0xaad26b49, RZ, 0x3c, !PT ;  /* 0xaad26b4902027812 */ /* 0x000fe200078e3cff */
[----:B------:R-:W-:Y:S02]  /*00b0*/  ULOP3.LUT UR4, UR5, 0x3, URZ, 0xc0, !UPT ;  /* 0x0000000305047892 */ /* 0x000fe4000f8ec0ff */
[----:B------:R-:W-:Y:S02]  /*00c0*/  IMAD R7, R0, -0x658354e5, RZ ;  /* 0x9a7cab1b00077824 */ /* 0x000fe400078e02ff */
[----:B------:R-:W-:Y:S02]  /*00d0*/  IMAD R2, R2, 0x4182bed5, RZ ;  /* 0x4182bed502027824 */ /* 0x000fe400078e02ff */
[C---:B------:R-:W-:Y:S01]  /*00e0*/  VIADD R3, R7.reuse, 0x1f123bb5 ;  /* 0x1f123bb507037836 */ /* 0x040fe20000000000 */
[----:B------:R-:W-:Y:S01]  /*00f0*/  LOP3.LUT R5, R7, 0x5491333, RZ, 0x3c, !PT ;  /* 0x0549133307057812 */ /* 0x000fe200078e3cff */
[C---:B------:R-:W-:Y:S01]  /*0100*/  IMAD.IADD R8, R2.reuse, 0x1, R7 ;  /* 0x0000000102087824 */ /* 0x040fe200078e0207 */
[C---:B------:R-:W-:Y:S01]  /*0110*/  LOP3.LUT R4, R2.reuse, 0x159a55e5, RZ, 0x3c, !PT ;  /* 0x159a55e502047812 */ /* 0x040fe200078e3cff */
[----:B------:R-:W-:-:S02]  /*0120*/  VIADD R7, R2, 0x583f19 ;  /* 0x00583f1902077836 */ /* 0x000fc40000000000 */
[----:B------:R-:W-:Y:S02]  /*0130*/  VIADD R6, R2, 0x75bcd15 ;  /* 0x075bcd1502067836 */ /* 0x000fe40000000000 */
[----:B------:R-:W-:Y:S02]  /*0140*/  IMAD.MOV.U32 R0, RZ, RZ, RZ ;  /* 0x000000ffff007224 */ /* 0x000fe400078e00ff */
[----:B------:R-:W-:Y:S01]  /*0150*/  VIADD R2, R8, 0x64f0c9 ;  /* 0x0064f0c908027836 */ /* 0x000fe20000000000 */
[----:B------:R-:W-:Y:S06]  /*0160*/  BRA.U !UP0, `(.L_x_1) ;  /* 0x00000005088c7547 */ /* 0x000fec000b800000 */
[----:B------:R-:W-:Y:S01]  /*0170*/  ULOP3.LUT UR5, UR5, 0x7ffffffc, URZ, 0xc0, !UPT ;  /* 0x7ffffffc05057892 */ /* 0x000fe2000f8ec0ff */
[----:B------:R-:W-:Y:S02]  /*0180*/  VIADD R2, R8, 0x912ef1 ;  /* 0x00912ef108027836 */ /* 0x000fe40000000000 */
[----:B------:R-:W-:Y:S01]  /*0190*/  IMAD.MOV.U32 R0, RZ, RZ, RZ ;  /* 0x000000ffff007224 */ /* 0x000fe200078e00ff */
[----:B------:R-:W-:-:S12]  /*01a0*/  UIADD3 UR5, UPT, UPT, -UR5, URZ, URZ ;  /* 0x000000ff05057290 */ /* 0x000fd8000fffe1ff */
.L_x_2:
[----:B------:R-:W-:Y:S01]  /*01b0*/  SHF.R.U32.HI R9, RZ, 0x2, R6 ;  /* 0x00000002ff097819 */ /* 0x000fe20000011606 */
[----:B------:R-:W-:Y:S01]  /*01c0*/  UIADD3 UR5, UPT, UPT, UR5, 0x4, URZ ;  /* 0x0000000405057890 */ /* 0x000fe2000fffe0ff */
[----:B------:R-:W-:Y:S02]  /*01d0*/  SHF.R.U32.HI R11, RZ, 0x2, R4 ;  /* 0x00000002ff0b7819 */ /* 0x000fe40000011604 */
[----:B------:R-:W-:Y:S01]  /*01e0*/  LOP3.LUT R9, R9, R6, RZ, 0x3c, !PT ;  /* 0x0000000609097212 */ /* 0x000fe200078e3cff */
[----:B------:R-:W-:Y:S01]  /*01f0*/  IMAD.SHL.U32 R6, R7, 0x10, RZ ;  /* 0x0000001007067824 */ /* 0x000fe200078e00ff */
[----:B------:R-:W-:Y:S01]  /*0200*/  LOP3.LUT R11, R11, R4, RZ, 0x3c, !PT ;  /* 0x000000040b0b7212 */ /* 0x000fe200078e3cff */
[----:B------:R-:W-:Y:S01]  /*0210*/  UISETP.NE.AND UP0, UPT, UR5, URZ, UPT ;  /* 0x000000ff0500728c */ /* 0x000fe2000bf05270 */
[----:B------:R-:W-:Y:S01]  /*0220*/  SHF.R.U32.HI R10, RZ, 0x2, R5 ;  /* 0x00000002ff0a7819 */ /* 0x000fe20000011605 */
[----:B------:R-:W-:-:S03]  /*0230*/  IMAD.SHL.U32 R8, R9, 0x2, RZ ;  /* 0x0000000209087824 */ /* 0x000fc600078e00ff */
[----:B------:R-:W-:Y:S02]  /*0240*/  LOP3.LUT R10, R10, R5, RZ, 0x3c, !PT ;  /* 0x000000050a0a7212 */ /* 0x000fe400078e3cff */
[----:B------:R-:W-:Y:S02]  /*0250*/  LOP3.LUT R6, R7, R6, R8, 0x96, !PT ;  /* 0x0000000607067212 */ /* 0x000fe400078e9608 */
[----:B------:R-:W-:Y:S02]  /*0260*/  SHF.R.U32.HI R8, RZ, 0x2, R3 ;  /* 0x00000002ff087819 */ /* 0x000fe40000011603 */
[----:B------:R-:W-:Y:S01]  /*0270*/  LOP3.LUT R9, R6, R9, RZ, 0x3c, !PT ;  /* 0x0000000906097212 */ /* 0x000fe200078e3cff */
[----:B------:R-:W-:Y:S01]  /*0280*/  IMAD.SHL.U32 R6, R11, 0x2, RZ ;  /* 0x000000020b067824 */ /* 0x000fe200078e00ff */
[----:B------:R-:W-:Y:S02]  /*0290*/  LOP3.LUT R8, R8, R3, RZ, 0x3c, !PT ;  /* 0x0000000308087212 */ /* 0x000fe400078e3cff */
[----:B------:R-:W-:Y:S01]  /*02a0*/  SHF.R.U32.HI R12, RZ, 0x2, R9 ;  /* 0x00000002ff0c7819 */ /* 0x000fe20000011609 */
[----:B------:R-:W-:-:S03]  /*02b0*/  IMAD.SHL.U32 R4, R9, 0x10, RZ ;  /* 0x0000001009047824 */ /* 0x000fc600078e00ff */
[----:B------:R-:W-:Y:S02]  /*02c0*/  LOP3.LUT R14, R12, R9, RZ, 0x3c, !PT ;  /* 0x000000090c0e7212 */ /* 0x000fe400078e3cff */
[----:B------:R-:W-:Y:S01]  /*02d0*/  LOP3.LUT R4, R11, R6, R4, 0x96, !PT ;  /* 0x000000060b047212 */ /* 0x000fe200078e9604 */
[----:B------:R-:W-:-:S03]  /*02e0*/  IMAD.SHL.U32 R6, R8, 0x2, RZ ;  /* 0x0000000208067824 */ /* 0x000fc600078e00ff */
[----:B------:R-:W-:-:S04]  /*02f0*/  LOP3.LUT R3, R4, R9, RZ, 0x3c, !PT ;  /* 0x0000000904037212 */ /* 0x000fc800078e3cff */
[----:B------:R-:W-:Y:S01]  /*0300*/  SHF.R.U32.HI R16, RZ, 0x2, R3 ;  /* 0x00000002ff107819 */ /* 0x000fe20000011603 */
[----:B------:R-:W-:-:S03]  /*0310*/  IMAD.SHL.U32 R4, R3, 0x10, RZ ;  /* 0x0000001003047824 */ /* 0x000fc600078e00ff */
[----:B------:R-:W-:Y:S02]  /*0320*/  LOP3.LUT R16, R16, R3, RZ, 0x3c, !PT ;  /* 0x0000000310107212 */ /* 0x000fe400078e3cff */
[----:B------:R-:W-:Y:S01]  /*0330*/  LOP3.LUT R11, R3, R4, R6, 0x96, !PT ;  /* 0x00000004030b7212 */ /* 0x000fe200078e9606 */
[----:B------:R-:W-:Y:S01]  /*0340*/  IMAD.SHL.U32 R4, R10, 0x2, RZ ;  /* 0x000000020a047824 */ /* 0x000fe200078e00ff */
[----:B------:R-:W-:Y:S02]  /*0350*/  SHF.R.U32.HI R6, RZ, 0x2, R7 ;  /* 0x00000002ff067819 */ /* 0x000fe40000011607 */
[----:B------:R-:W-:Y:S01]  /*0360*/  LOP3.LUT R5, R11, R8, RZ, 0x3c, !PT ;  /* 0x000000080b057212 */ /* 0x000fe200078e3cff */
[----:B------:R-:W-:-:S03]  /*0370*/  VIADD R8, R2, 0xffd3c1d8 ;  /* 0xffd3c1d802087836 */ /* 0x000fc60000000000 */
[----:B------:R-:W-:Y:S01]  /*0380*/  SHF.R.U32.HI R18, RZ, 0x2, R5 ;  /* 0x00000002ff127819 */ /* 0x000fe20000011605 */
[----:B------:R-:W-:-:S03]  /*0390*/  IMAD.SHL.U32 R11, R5, 0x10, RZ ;  /* 0x00000010050b7824 */ /* 0x000fc600078e00ff */
[----:B------:R-:W-:Y:S02]  /*03a0*/  LOP3.LUT R18, R18, R5, RZ, 0x3c, !PT ;  /* 0x0000000512127212 */ /* 0x000fe400078e3cff */
[----:B------:R-:W-:Y:S02]  /*03b0*/  LOP3.LUT R4, R10, R4, R11, 0x96, !PT ;  /* 0x000000040a047212 */ /* 0x000fe400078e960b */
[----:B------:R-:W-:Y:S02]  /*03c0*/  LOP3.LUT R10, R6, R7, RZ, 0x3c, !PT ;  /* 0x00000007060a7212 */ /* 0x000fe400078e3cff */
[----:B------:R-:W-:Y:S02]  /*03d0*/  LOP3.LUT R6, R4, R5, RZ, 0x3c, !PT ;  /* 0x0000000504067212 */ /* 0x000fe400078e3cff */
[----:B------:R-:W-:Y:S01]  /*03e0*/  IADD3 R11, PT, PT, R8, 0xb0f8a, R3 ;  /* 0x000b0f8a080b7810 */ /* 0x000fe20007ffe003 */
[----:B------:R-:W-:Y:S02]  /*03f0*/  IMAD.SHL.U32 R4, R10, 0x2, RZ ;  /* 0x000000020a047824 */ /* 0x000fe400078e00ff */
[----:B------:R-:W-:Y:S01]  /*0400*/  IMAD.SHL.U32 R7, R6, 0x10, RZ ;  /* 0x0000001006077824 */ /* 0x000fe200078e00ff */
[----:B------:R-:W-:Y:S01]  /*0410*/  I2FP.F32.U32 R12, R11 ;  /* 0x0000000b000c7245 */ /* 0x000fe20000201000 */
[----:B------:R-:W-:-:S03]  /*0420*/  IMAD.SHL.U32 R11, R14, 0x2, RZ ;  /* 0x000000020e0b7824 */ /* 0x000fc600078e00ff */
[----:B------:R-:W-:Y:S02]  /*0430*/  LOP3.LUT R13, R6, R7, R4, 0x96, !PT ;  /* 0x00000007060d7212 */ /* 0x000fe400078e9604 */
[----:B------:R-:W-:Y:S01]  /*0440*/  IADD3 R7, PT, PT, R8, 0x587c5, R9 ;  /* 0x000587c508077810 */ /* 0x000fe20007ffe009 */
[----:B------:R-:W-:Y:S01]  /*0450*/  IMAD.MOV.U32 R9, RZ, RZ, 0x2f800000 ;  /* 0x2f800000ff097424 */ /* 0x000fe200078e00ff */
[----:B------:R-:W-:Y:S01]  /*0460*/  LOP3.LUT R4, R13, R10, RZ, 0x3c, !PT ;  /* 0x0000000a0d047212 */ /* 0x000fe200078e3cff */
[----:B------:R-:W-:Y:S01]  /*0470*/  IMAD.SHL.U32 R13, R16, 0x2, RZ ;  /* 0x00000002100d7824 */ /* 0x000fe200078e00ff */
[----:B------:R-:W-:Y:S01]  /*0480*/  I2FP.F32.U32 R10, R7 ;  /* 0x00000007000a7245 */ /* 0x000fe20000201000 */
[----:B------:R-:W-:Y:S01]  /*0490*/  FFMA R12, R12, R9, 1.1641532182693481445e-10 ;  /* 0x2f0000000c0c7423 */ /* 0x000fe20000000009 */
[----:B------:R-:W-:-:S03]  /*04a0*/  SHF.L.U32 R7, R4, 0x4, RZ ;  /* 0x0000000404077819 */ /* 0x000fc600000006ff */
[----:B------:R-:W-:Y:S01]  /*04b0*/  FFMA R10, R10, R9, 1.1641532182693481445e-10 ;  /* 0x2f0000000a0a7423 */ /* 0x000fe20000000009 */
[----:B------:R-:W-:Y:S01]  /*04c0*/  LOP3.LUT R11, R14, R11, R7, 0x96, !PT ;  /* 0x0000000b0e0b7212 */ /* 0x000fe200078e9607 */
[----:B------:R-:W-:-:S03]  /*04d0*/  FMUL R7, R12, R12 ;  /* 0x0000000c0c077220 */ /* 0x000fc60000400000 */
[----:B------:R-:W-:Y:S01]  /*04e0*/  LOP3.LUT R3, R11, R4, RZ, 0x3c, !PT ;  /* 0x000000040b037212 */ /* 0x000fe200078e3cff */
[----:B------:R-:W-:Y:S01]  /*04f0*/  FFMA R10, R10, R10, R7 ;  /* 0x0000000a0a0a7223 */ /* 0x000fe20000000007 */
[C---:B------:R-:W-:Y:S02]  /*0500*/  IADD3 R11, PT, PT, R8.reuse, 0x161f14, R6 ;  /* 0x00161f14080b7810 */ /* 0x040fe40007ffe006 */
[C---:B------:R-:W-:Y:S01]  /*0510*/  IADD3 R7, PT, PT, R8.reuse, 0x10974f, R5 ;  /* 0x0010974f08077810 */ /* 0x040fe20007ffe005 */
[C---:B------:R-:W-:Y:S01]  /*0520*/  IMAD.SHL.U32 R12, R3.reuse, 0x10, RZ ;  /* 0x00000010030c7824 */ /* 0x040fe200078e00ff */
[----:B------:R-:W-:Y:S01]  /*0530*/  I2FP.F32.U32 R14, R11 ;  /* 0x0000000b000e7245 */ /* 0x000fe20000201000 */
[----:B------:R-:W-:Y:S01]  /*0540*/  F2I.TRUNC.NTZ R10, R10 ;  /* 0x0000000a000a7305 */ /* 0x000fe2000020f100 */
[----:B------:R-:W-:Y:S02]  /*0550*/  IADD3 R11, PT, PT, R8, 0x1ba6d9, R4 ;  /* 0x001ba6d9080b7810 */ /* 0x000fe40007ffe004 */
[----:B------:R-:W-:Y:S01]  /*0560*/  LOP3.LUT R13, R3, R12, R13, 0x96, !PT ;  /* 0x0000000c030d7212 */ /* 0x000fe200078e960d */
[----:B------:R-:W-:Y:S01]  /*0570*/  FFMA R14, R14, R9, 1.1641532182693481445e-10 ;  /* 0x2f0000000e0e7423 */ /* 0x000fe20000000009 */
[----:B------:R-:W-:-:S02]  /*0580*/  I2FP.F32.U32 R12, R7 ;  /* 0x00000007000c7245 */ /* 0x000fc40000201000 */
[----:B------:R-:W-:Y:S01]  /*0590*/  LOP3.LUT R5, R13, R16, RZ, 0x3c, !PT ;  /* 0x000000100d057212 */ /* 0x000fe200078e3cff */
[----:B------:R-:W-:Y:S02]  /*05a0*/  IMAD.SHL.U32 R16, R18, 0x2, RZ ;  /* 0x0000000212107824 */ /* 0x000fe400078e00ff */
[----:B------:R-:W-:Y:S01]  /*05b0*/  FMUL R7, R14, R14 ;  /* 0x0000000e0e077220 */ /* 0x000fe20000400000 */
[----:B------:R-:W-:Y:S01]  /*05c0*/  FFMA R12, R12, R9, 1.1641532182693481445e-10 ;  /* 0x2f0000000c0c7423 */ /* 0x000fe20000000009 */
[C---:B------:R-:W-:Y:S01]  /*05d0*/  IADD3 R13, PT, PT, R8.reuse, 0x212e9e, R3 ;  /* 0x00212e9e080d7810 */ /* 0x040fe20007ffe003 */
[----:B------:R-:W-:Y:S01]  /*05e0*/  IMAD.SHL.U32 R15, R5, 0x10, RZ ;  /* 0x00000010050f7824 */ /* 0x000fe200078e00ff */
[----:B------:R-:W-:Y:S01]  /*05f0*/  IADD3 R8, PT, PT, R8, 0x26b663, R5 ;  /* 0x0026b66308087810 */ /* 0x000fe20007ffe005 */
[----:B------:R-:W-:Y:S01]  /*0600*/  FFMA R12, R12, R12, R7 ;  /* 0x0000000c0c0c7223 */ /* 0x000fe20000000007 */
[----:B------:R-:W-:Y:S02]  /*0610*/  I2FP.F32.U32 R14, R11 ;  /* 0x0000000b000e7245 */ /* 0x000fe40000201000 */
[----:B------:R-:W-:Y:S01]  /*0620*/  LOP3.LUT R18, R18, R16, R15, 0x96, !PT ;  /* 0x0000001012127212 */ /* 0x000fe200078e960f */
[----:B------:R-:W-:Y:S01]  /*0630*/  F2I.TRUNC.NTZ R11, R12 ;  /* 0x0000000c000b7305 */ /* 0x000fe2000020f100 */
[----:B------:R-:W-:Y:S01]  /*0640*/  I2FP.F32.U32 R16, R13 ;  /* 0x0000000d00107245 */ /* 0x000fe20000201000 */
[----:B------:R-:W-:Y:S01]  /*0650*/  FFMA R14, R14, R9, 1.1641532182693481445e-10 ;  /* 0x2f0000000e0e7423 */ /* 0x000fe20000000009 */
[----:B------:R-:W-:-:S02]  /*0660*/  LOP3.LUT R7, R18, R5, RZ, 0x3c, !PT ;  /* 0x0000000512077212 */ /* 0x000fc400078e3cff */
[----:B------:R-:W-:Y:S01]  /*0670*/  I2FP.F32.U32 R8, R8 ;  /* 0x0000000800087245 */ /* 0x000fe20000201000 */
[-C--:B------:R-:W-:Y:S02]  /*0680*/  FFMA R16, R16, R9.reuse, 1.1641532182693481445e-10 ;  /* 0x2f00000010107423 */ /* 0x080fe40000000009 */
[----:B------:R-:W-:Y:S02]  /*0690*/  IMAD.IADD R15, R7, 0x1, R2 ;  /* 0x00000001070f7824 */ /* 0x000fe400078e0202 */
[----:B------:R-:W-:Y:S01]  /*06a0*/  FMUL R13, R16, R16 ;  /* 0x00000010100d7220 */ /* 0x000fe20000400000 */
[----:B------:R-:W-:Y:S02]  /*06b0*/  FFMA R8, R8, R9, 1.1641532182693481445e-10 ;  /* 0x2f00000008087423 */ /* 0x000fe40000000009 */
[----:B------:R-:W-:Y:S01]  /*06c0*/  I2FP.F32.U32 R16, R15 ;  /* 0x0000000f00107245 */ /* 0x000fe20000201000 */
[----:B------:R-:W-:-:S04]  /*06d0*/  FFMA R13, R14, R14, R13 ;  /* 0x0000000e0e0d7223 */ /* 0x000fc8000000000d */
[----:B------:R-:W-:Y:S02]  /*06e0*/  FFMA R16, R16, R9, 1.1641532182693481445e-10 ;  /* 0x2f00000010107423 */ /* 0x000fe40000000009 */
[----:B------:R-:W0:Y:S02]  /*06f0*/  F2I.TRUNC.NTZ R13, R13 ;  /* 0x0000000d000d7305 */ /* 0x000e24000020f100 */
[----:B------:R-:W-:-:S04]  /*0700*/  FMUL R9, R16, R16 ;  /* 0x0000001010097220 */ /* 0x000fc80000400000 */
[----:B------:R-:W-:Y:S01]  /*0710*/  FFMA R9, R8, R8, R9 ;  /* 0x0000000808097223 */ /* 0x000fe20000000009 */
[----:B------:R-:W-:Y:S02]  /*0720*/  IMAD.MOV.U32 R8, RZ, RZ, R2 ;  /* 0x000000ffff087224 */ /* 0x000fe400078e0002 */
[----:B------:R-:W-:-:S03]  /*0730*/  VIADD R2, R2, 0x2c3e28 ;  /* 0x002c3e2802027836 */ /* 0x000fc60000000000 */
[----:B------:R-:W1:Y:S01]  /*0740*/  F2I.TRUNC.NTZ R9, R9 ;  /* 0x0000000900097305 */ /* 0x000e62000020f100 */
[----:B0-----:R-:W-:-:S04]  /*0750*/  IADD3 R11, PT, PT, R13, R10, R11 ;  /* 0x0000000a0d0b7210 */ /* 0x001fc80007ffe00b */
[----:B-1----:R-:W-:-:S05]  /*0760*/  IADD3 R0, PT, PT, R0, -R11, -R9 ;  /* 0x8000000b00007210 */ /* 0x002fca0007ffe809 */
[----:B------:R-:W-:Y:S01]  /*0770*/  VIADD R0, R0, 0x4 ;  /* 0x0000000400007836 */ /* 0x000fe20000000000 */
[----:B------:R-:W-:Y:S06]  /*0780*/  BRA.U UP0, `(.L_x_2) ;  /* 0xfffffff900887547 */ /* 0x000fec000b83ffff */
[----:B------:R-:W-:-:S07]  /*0790*/  IMAD.MOV.U32 R2, RZ, RZ, R8 ;  /* 0x000000ffff027224 */ /* 0x000fce00078e0008 */
.L_x_1:
[----:B------:R-:W-:-:S09]  /*07a0*/  UISETP.NE.AND UP0, UPT, UR4, URZ, UPT ;  /* 0x000000ff0400728c */ /* 0x000fd2000bf05270 */
[----:B------:R-:W-:Y:S05]  /*07b0*/  BRA.U !UP0, `(.L_x_0) ;  /* 0x0000000108887547 */ /* 0x000fea000b800000 */
[----:B------:R-:W-:Y:S01]  /*07c0*/  VIADD R2, R2, 0xb0f8a ;  /* 0x000b0f8a02027836 */ /* 0x000fe20000000000 */
[----:B------:R-:W-:-:S12]  /*07d0*/  UIADD3 UR4, UPT, UPT, -UR4, URZ, URZ ;  /* 0x000000ff04047290 */ /* 0x000fd8000fffe1ff */
.L_x_3:
[----:B------:R-:W-:Y:S01]  /*07e0*/  SHF.R.U32.HI R9, RZ, 0x2, R6 ;  /* 0x00000002ff097819 */ /* 0x000fe20000011606 */
[----:B------:R-:W-:Y:S01]  /*07f0*/  UIADD3 UR4, UPT, UPT, UR4, 0x1, URZ ;  /* 0x0000000104047890 */ /* 0x000fe2000fffe0ff */
[----:B------:R-:W-:Y:S02]  /*0800*/  SHF.R.U32.HI R11, RZ, 0x2, R4 ;  /* 0x00000002ff0b7819 */ /* 0x000fe40000011604 */
[----:B------:R-:W-:Y:S01]  /*0810*/  LOP3.LUT R9, R9, R6, RZ, 0x3c, !PT ;  /* 0x0000000609097212 */ /* 0x000fe200078e3cff */
[----:B------:R-:W-:Y:S01]  /*0820*/  IMAD.SHL.U32 R6, R7, 0x10, RZ ;  /* 0x0000001007067824 */ /* 0x000fe200078e00ff */
[----:B------:R-:W-:Y:S01]  /*0830*/  LOP3.LUT R11, R11, R4, RZ, 0x3c, !PT ;  /* 0x000000040b0b7212 */ /* 0x000fe200078e3cff */
[----:B------:R-:W-:Y:S01]  /*0840*/  UISETP.NE.AND UP0, UPT, UR4, URZ, UPT ;  /* 0x000000ff0400728c */ /* 0x000fe2000bf05270 */
[----:B------:R-:W-:-:S04]  /*0850*/  SHF.L.U32 R8, R9, 0x1, RZ ;  /* 0x0000000109087819 */ /* 0x000fc800000006ff */
[----:B------:R-:W-:Y:S01]  /*0860*/  LOP3.LUT R6, R7, R6, R8, 0x96, !PT ;  /* 0x0000000607067212 */ /* 0x000fe200078e9608 */
[----:B------:R-:W-:-:S03]  /*0870*/  IMAD.MOV.U32 R8, RZ, RZ, R5 ;  /* 0x000000ffff087224 */ /* 0x000fc600078e0005 */
[----:B------:R-:W-:Y:S01]  /*0880*/  LOP3.LUT R5, R6, R9, RZ, 0x3c, !PT ;  /* 0x0000000906057212 */ /* 0x000fe200078e3cff */
[----:B------:R-:W-:Y:S02]  /*0890*/  IMAD.SHL.U32 R6, R11, 0x2, RZ ;  /* 0x000000020b067824 */ /* 0x000fe400078e00ff */
[----:B------:R-:W-:Y:S02]  /*08a0*/  IMAD.MOV.U32 R9, RZ, RZ, 0x2f800000 ;  /* 0x2f800000ff097424 */ /* 0x000fe400078e00ff */
[----:B------:R-:W-:-:S05]  /*08b0*/  IMAD.SHL.U32 R4, R5, 0x10, RZ ;  /* 0x0000001005047824 */ /* 0x000fca00078e00ff */
[----:B------:R-:W-:-:S04]  /*08c0*/  LOP3.LUT R4, R11, R6, R4, 0x96, !PT ;  /* 0x000000060b047212 */ /* 0x000fc800078e9604 */
[----:B------:R-:W-:Y:S02]  /*08d0*/  LOP3.LUT R11, R4, R5, RZ, 0x3c, !PT ;  /* 0x00000005040b7212 */ /* 0x000fe400078e3cff */
[----:B------:R-:W-:-:S03]  /*08e0*/  IADD3 R4, PT, PT, R2, -0x587c5, R5 ;  /* 0xfffa783b02047810 */ /* 0x000fc60007ffe005 */
[----:B------:R-:W-:Y:S01]  /*08f0*/  IMAD.IADD R6, R11, 0x1, R2 ;  /* 0x000000010b067824 */ /* 0x000fe200078e0202 */
[----:B------:R-:W-:Y:S01]  /*0900*/  I2FP.F32.U32 R4, R4 ;  /* 0x0000000400047245 */ /* 0x000fe20000201000 */
[----:B------:R-:W-:-:S03]  /*0910*/  VIADD R2, R2, 0xb0f8a ;  /* 0x000b0f8a02027836 */ /* 0x000fc60000000000 */
[----:B------:R-:W-:Y:S01]  /*0920*/  I2FP.F32.U32 R6, R6 ;  /* 0x0000000600067245 */ /* 0x000fe20000201000 */
[----:B------:R-:W-:-:S04]  /*0930*/  FFMA R4, R4, R9, 1.1641532182693481445e-10 ;  /* 0x2f00000004047423 */ /* 0x000fc80000000009 */
[----:B------:R-:W-:-:S04]  /*0940*/  FFMA R6, R6, R9, 1.1641532182693481445e-10 ;  /* 0x2f00000006067423 */ /* 0x000fc80000000009 */
[----:B------:R-:W-:Y:S01]  /*0950*/  FMUL R9, R6, R6 ;  /* 0x0000000606097220 */ /* 0x000fe20000400000 */
[----:B------:R-:W-:Y:S02]  /*0960*/  IMAD.MOV.U32 R6, RZ, RZ, R3 ;  /* 0x000000ffff067224 */ /* 0x000fe400078e0003 */
[----:B------:R-:W-:Y:S02]  /*0970*/  IMAD.MOV.U32 R3, RZ, RZ, R7 ;  /* 0x000000ffff037224 */ /* 0x000fe400078e0007 */
[----:B------:R-:W-:Y:S01]  /*0980*/  FFMA R9, R4, R4, R9 ;  /* 0x0000000404097223 */ /* 0x000fe20000000009 */
[----:B------:R-:W-:Y:S02]  /*0990*/  IMAD.MOV.U32 R4, RZ, RZ, R8 ;  /* 0x000000ffff047224 */ /* 0x000fe400078e0008 */
[----:B------:R-:W-:-:S03]  /*09a0*/  IMAD.MOV.U32 R7, RZ, RZ, R11 ;  /* 0x000000ffff077224 */ /* 0x000fc600078e000b */
[----:B------:R-:W0:Y:S02]  /*09b0*/  F2I.TRUNC.NTZ R9, R9 ;  /* 0x0000000900097305 */ /* 0x000e24000020f100 */
[----:B0-----:R-:W-:Y:S01]  /*09c0*/  IADD3 R0, PT, PT, R0, 0x1, -R9 ;  /* 0x0000000100007810 */ /* 0x001fe20007ffe809 */
[----:B------:R-:W-:Y:S06]  /*09d0*/  BRA.U UP0, `(.L_x_3) ;  /* 0xfffffffd00807547 */ /* 0x000fec000b83ffff */
.L_x_0:
[----:B------:R-:W0:Y:S02]  /*09e0*/  LDC.64 R2, c[0x0][0x380] ;  /* 0x0000e000ff027b82 */ /* 0x000e240000000a00 */
[----:B0-----:R-:W-:Y:S01]  /*09f0*/  STG.E desc[UR6][R2.64], R0 ;  /* 0x0000000002007986 */ /* 0x001fe2000c101906 */
[----:B------:R-:W-:Y:S05]  /*0a00*/  EXIT ;  /* 0x000000000000794d */ /* 0x000fea0003800000 */
.L_x_4:
[----:B------:R-:W-:-:S00]  /*0a10*/  BRA `(.L_x_4) ;  /* 0xfffffffc00fc7947 */ /* 0x000fc0000383ffff */
[----:B------:R-:W-:-:S00]  /*0a20*/  NOP ;  /* 0x0000000000007918 */ /* 0x000fc00000000000 */
        /* <DEDUP_REMOVED lines=13> */
.L_x_5:


//--------------------- .nv.global.init           --------------------------
	.section	.nv.global.init,"aw",@progbits
	.align	4
.nv.global.init:
	.type		mrg32k3aM1SubSeq,@object
	.size		mrg32k3aM1SubSeq,(mrg32k3aM2SubSeq - mrg32k3aM1SubSeq)
mrg32k3aM1SubSeq:
        /*0000*/ 	.byte	0x0b, 0xcc, 0xee, 0x04, 0x73, 0x29, 0x8b, 0x6f, 0xf6, 0x53, 0x03, 0xf6, 0x23, 0xf6, 0xea, 0xda
        /* <DEDUP_REMOVED lines=125> */
	.type		mrg32k3aM2SubSeq,@object
	.size		mrg32k3aM2SubSeq,(mrg32k3aM1 - mrg32k3aM2SubSeq)
mrg32k3aM2SubSeq:
        /* <DEDUP_REMOVED lines=126> */
	.type		mrg32k3aM1,@object
	.size		mrg32k3aM1,(mrg32k3aM1Seq - mrg32k3aM1)
mrg32k3aM1:
        /* <DEDUP_REMOVED lines=144> */
	.type		mrg32k3aM1Seq,@object
	.size		mrg32k3aM1Seq,(mrg32k3aM2 - mrg32k3aM1Seq)
mrg32k3aM1Seq:
        /* <DEDUP_REMOVED lines=144> */
	.type		mrg32k3aM2,@object
	.size		mrg32k3aM2,(mrg32k3aM2Seq - mrg32k3aM2)
mrg32k3aM2:
        /* <DEDUP_REMOVED lines=144> */
	.type		mrg32k3aM2Seq,@object
	.size		mrg32k3aM2Seq,(precalc_xorwow_matrix - mrg32k3aM2Seq)
mrg32k3aM2Seq:
        /* <DEDUP_REMOVED lines=144> */
	.type		precalc_xorwow_matrix,@object
	.size		precalc_xorwow_matrix,(precalc_xorwow_offset_matrix - precalc_xorwow_matrix)
precalc_xorwow_matrix:
        /* <DEDUP_REMOVED lines=6400> */
	.type		precalc_xorwow_offset_matrix,@object
	.size		precalc_xorwow_offset_matrix,(.L_1 - precalc_xorwow_offset_matrix)
precalc_xorwow_offset_matrix:
        /* <DEDUP_REMOVED lines=6400> */
.L_1:


//--------------------- .nv.shared.reserved.0     --------------------------
	.section	.nv.shared.reserved.0,"aw",@nobits
	.weak		__nv_reservedSMEM_offset_0_alias
	.size		__nv_reservedSMEM_offset_0_alias, 0, 64
	.other		__nv_reservedSMEM_offset_0_alias,@"STO_CUDA_RESERVED_SHARED STV_DEFAULT"
__nv_reservedSMEM_offset_0_alias:
	.zero		0
	.zero		64


//--------------------- .nv.constant0._Z7picountPji --------------------------
	.section	.nv.constant0._Z7picountPji,"a",@progbits
	.sectionflags	@""
	.align	4
.nv.constant0._Z7picountPji:
	.zero		908


//--------------------- SYMBOLS --------------------------

	.type		.nv.reservedSmem.offset0,@object
	.size		.nv.reservedSmem.offset0,0x4
